	.headerflags	@"EF_CUDA_TEXMODE_UNIFIED EF_CUDA_64BIT_ADDRESS EF_CUDA_ACCELERATORS EF_CUDA_SM90 EF_CUDA_VIRTUAL_SM(EF_CUDA_SM90)"
	.elftype	@"ET_EXEC"


//--------------------- .nv.info                  --------------------------
	.section	.nv.info,"",@"SHT_CUDA_INFO"
	.align	4


	//----- nvinfo : EIATTR_REGCOUNT
	.align		4
        /*0000*/ 	.byte	0x04, 0x2f
        /*0002*/ 	.short	(.L_3 - .L_2)
	.align		4
.L_2:
        /*0004*/ 	.word	index@(triton_poi_fused__native_batch_norm_legit_no_training_reflection_pad2d_relu_3)
        /*0008*/ 	.word	0x00000014


	//----- nvinfo : EIATTR_MIN_STACK_SIZE
	.align		4
.L_3:
        /*000c*/ 	.byte	0x04, 0x12
        /*000e*/ 	.short	(.L_5 - .L_4)
	.align		4
.L_4:
        /*0010*/ 	.word	index@(triton_poi_fused__native_batch_norm_legit_no_training_reflection_pad2d_relu_3)
        /*0014*/ 	.word	0x00000000


	//----- nvinfo : EIATTR_FRAME_SIZE
	.align		4
.L_5:
        /*0018*/ 	.byte	0x04, 0x11
        /*001a*/ 	.short	(.L_7 - .L_6)
	.align		4
.L_6:
        /*001c*/ 	.word	index@(triton_poi_fused__native_batch_norm_legit_no_training_reflection_pad2d_relu_3)
        /*0020*/ 	.word	0x00000000


	//----- nvinfo : EIATTR_MIN_STACK_SIZE
	.align		4
.L_7:
        /*0024*/ 	.byte	0x04, 0x12
        /*0026*/ 	.short	(.L_9 - .L_8)
	.align		4
.L_8:
        /*0028*/ 	.word	index@(triton_poi_fused__native_batch_norm_legit_no_training_reflection_pad2d_relu_3)
        /*002c*/ 	.word	0x00000000
.L_9:


//--------------------- .nv.info.triton_poi_fused__native_batch_norm_legit_no_training_reflection_pad2d_relu_3 --------------------------
	.section	.nv.info.triton_poi_fused__native_batch_norm_legit_no_training_reflection_pad2d_relu_3,"",@"SHT_CUDA_INFO"
	.sectionflags	@""
	.align	4


	//----- nvinfo : EIATTR_CUDA_API_VERSION
	.align		4
        /*0000*/ 	.byte	0x04, 0x37
        /*0002*/ 	.short	(.L_11 - .L_10)
.L_10:
        /*0004*/ 	.word	0x0000007c


	//----- nvinfo : EIATTR_KPARAM_INFO
	.align		4
.L_11:
        /*0008*/ 	.byte	0x04, 0x17
        /*000a*/ 	.short	(.L_13 - .L_12)
.L_12:
        /*000c*/ 	.word	0x00000000
        /*0010*/ 	.short	0x0006
        /*0012*/ 	.short	0x0030
        /*0014*/ 	.byte	0x00, 0xf0, 0x11, 0x00


	//----- nvinfo : EIATTR_KPARAM_INFO
	.align		4
.L_13:
        /*0018*/ 	.byte	0x04, 0x17
        /*001a*/ 	.short	(.L_15 - .L_14)
.L_14:
        /*001c*/ 	.word	0x00000000
        /*0020*/ 	.short	0x0005
        /*0022*/ 	.short	0x0028
        /*0024*/ 	.byte	0x00, 0xf4, 0x21, 0x00


	//----- nvinfo : EIATTR_KPARAM_INFO
	.align		4
.L_15:
        /*0028*/ 	.byte	0x04, 0x17
        /*002a*/ 	.short	(.L_17 - .L_16)
.L_16:
        /*002c*/ 	.word	0x00000000
        /*0030*/ 	.short	0x0004
        /*0032*/ 	.short	0x0020
        /*0034*/ 	.byte	0x00, 0xf4, 0x21, 0x00


	//----- nvinfo : EIATTR_KPARAM_INFO
	.align		4
.L_17:
        /*0038*/ 	.byte	0x04, 0x17
        /*003a*/ 	.short	(.L_19 - .L_18)
.L_18:
        /*003c*/ 	.word	0x00000000
        /*0040*/ 	.short	0x0003
        /*0042*/ 	.short	0x0018
        /*0044*/ 	.byte	0x00, 0xf4, 0x21, 0x00


	//----- nvinfo : EIATTR_KPARAM_INFO
	.align		4
.L_19:
        /*0048*/ 	.byte	0x04, 0x17
        /*004a*/ 	.short	(.L_21 - .L_20)
.L_20:
        /*004c*/ 	.word	0x00000000
        /*0050*/ 	.short	0x0002
        /*0052*/ 	.short	0x0010
        /*0054*/ 	.byte	0x00, 0xf4, 0x21, 0x00


	//----- nvinfo : EIATTR_KPARAM_INFO
	.align		4
.L_21:
        /*0058*/ 	.byte	0x04, 0x17
        /*005a*/ 	.short	(.L_23 - .L_22)
.L_22:
        /*005c*/ 	.word	0x00000000
        /*0060*/ 	.short	0x0001
        /*0062*/ 	.short	0x0008
        /*0064*/ 	.byte	0x00, 0xf4, 0x21, 0x00


	//----- nvinfo : EIATTR_KPARAM_INFO
	.align		4
.L_23:
        /*0068*/ 	.byte	0x04, 0x17
        /*006a*/ 	.short	(.L_25 - .L_24)
.L_24:
        /*006c*/ 	.word	0x00000000
        /*0070*/ 	.short	0x0000
        /*0072*/ 	.short	0x0000
        /*0074*/ 	.byte	0x00, 0xf4, 0x21, 0x00


	//----- nvinfo : EIATTR_SPARSE_MMA_MASK
	.align		4
.L_25:
        /*0078*/ 	.byte	0x03, 0x50
        /*007a*/ 	.short	0x0000


	//----- nvinfo : EIATTR_MAXREG_COUNT
	.align		4
        /*007c*/ 	.byte	0x03, 0x1b
        /*007e*/ 	.short	0x00ff


	//----- nvinfo : EIATTR_EXIT_INSTR_OFFSETS
	.align		4
        /*0080*/ 	.byte	0x04, 0x1c
        /*0082*/ 	.short	(.L_27 - .L_26)


	//   ....[0]....
.L_26:
        /*0084*/ 	.word	0x00000450


	//   ....[1]....
        /*0088*/ 	.word	0x00000470


	//----- nvinfo : EIATTR_REQNTID
	.align		4
.L_27:
        /*008c*/ 	.byte	0x04, 0x10
        /*008e*/ 	.short	(.L_29 - .L_28)
.L_28:
        /*0090*/ 	.word	0x00000080
        /*0094*/ 	.word	0x00000001
        /*0098*/ 	.word	0x00000001


	//----- nvinfo : EIATTR_CBANK_PARAM_SIZE
	.align		4
.L_29:
        /*009c*/ 	.byte	0x03, 0x19
        /*009e*/ 	.short	0x0034


	//----- nvinfo : EIATTR_PARAM_CBANK
	.align		4
        /*00a0*/ 	.byte	0x04, 0x0a
        /*00a2*/ 	.short	(.L_31 - .L_30)
	.align		4
.L_30:
        /*00a4*/ 	.word	index@(.nv.constant0.triton_poi_fused__native_batch_norm_legit_no_training_reflection_pad2d_relu_3)
        /*00a8*/ 	.short	0x0210
        /*00aa*/ 	.short	0x0034


	//----- nvinfo : EIATTR_SW_WAR
	.align		4
.L_31:
        /*00ac*/ 	.byte	0x04, 0x36
        /*00ae*/ 	.short	(.L_33 - .L_32)
.L_32:
        /*00b0*/ 	.word	0x00000008
.L_33:


//--------------------- .nv.callgraph             --------------------------
	.section	.nv.callgraph,"",@"SHT_CUDA_CALLGRAPH"
	.align	4
	.sectionentsize	8
	.align		4
        /*0000*/ 	.word	0x00000000
	.align		4
        /*0004*/ 	.word	0xffffffff
	.align		4
        /*0008*/ 	.word	0x00000000
	.align		4
        /*000c*/ 	.word	0xfffffffe
	.align		4
        /*0010*/ 	.word	0x00000000
	.align		4
        /*0014*/ 	.word	0xfffffffd
	.align		4
        /*0018*/ 	.word	0x00000000
	.align		4
        /*001c*/ 	.word	0xfffffffc


//--------------------- .nv.constant4             --------------------------
	.section	.nv.constant4,"a",@progbits
	.align	8
	.align		8
.nv.constant4:
        /*0000*/ 	.dword	_$_str
	.align		8
        /*0008*/ 	.dword	_$_str_$_2


//--------------------- .text.triton_poi_fused__native_batch_norm_legit_no_training_reflection_pad2d_relu_3 --------------------------
	.section	.text.triton_poi_fused__native_batch_norm_legit_no_training_reflection_pad2d_relu_3,"ax",@progbits
	.align	128
        .global         triton_poi_fused__native_batch_norm_legit_no_training_reflection_pad2d_relu_3
        .type           triton_poi_fused__native_batch_norm_legit_no_training_reflection_pad2d_relu_3,@function
        .size           triton_poi_fused__native_batch_norm_legit_no_training_reflection_pad2d_relu_3,(.L_x_1 - triton_poi_fused__native_batch_norm_legit_no_training_reflection_pad2d_relu_3)
        .other          triton_poi_fused__native_batch_norm_legit_no_training_reflection_pad2d_relu_3,@"STO_CUDA_ENTRY STV_DEFAULT"
triton_poi_fused__native_batch_norm_legit_no_training_reflection_pad2d_relu_3:
.text.triton_poi_fused__native_batch_norm_legit_no_training_reflection_pad2d_relu_3:
[----:B------:R-:W0:Y:S02]  /*0000*/  LDC R1, c[0x0][0x28] ;  /* 0x00000a00ff017b82 */ /* 0x000e240000000800 */
[----:B------:R-:W1:Y:S01]  /*0010*/  S2R R0, SR_TID.X ;  /* 0x0000000000007919 */ /* 0x000e620000002100 */
[----:B------:R-:W2:Y:S01]  /*0020*/  LDC.64 R6, c[0x0][0x220] ;  /* 0x00008800ff067b82 */ /* 0x000ea20000000a00 */
[----:B------:R-:W-:Y:S01]  /*0030*/  ULDC.64 UR4, c[0x0][0x208] ;  /* 0x0000820000047ab9 */ /* 0x000fe20000000a00 */
[----:B------:R-:W3:Y:S06]  /*0040*/  S2R R3, SR_CTAID.X ;  /* 0x0000000000037919 */ /* 0x000eec0000002500 */
[----:B------:R-:W4:Y:S01]  /*0050*/  LDC.64 R12, c[0x0][0x210] ;  /* 0x00008400ff0c7b82 */ /* 0x000f220000000a00 */
[----:B-1----:R-:W-:-:S05]  /*0060*/  LOP3.LUT R0, R0, 0x7f, RZ, 0xc0, !PT ;  /* 0x0000007f00007812 */ /* 0x002fca00078ec0ff */
[----:B---3--:R-:W-:-:S04]  /*0070*/  IMAD R0, R3, 0x80, R0 ;  /* 0x0000008003007824 */ /* 0x008fc800078e0200 */
[C---:B------:R-:W-:Y:S01]  /*0080*/  IMAD.HI R4, R0.reuse, 0x38e38e39, RZ ;  /* 0x38e38e3900047827 */ /* 0x040fe200078e02ff */
[----:B------:R-:W-:-:S03]  /*0090*/  ISETP.GE.AND P0, PT, R0, 0x1200, PT ;  /* 0x000012000000780c */ /* 0x000fc60003f06270 */
[----:B------:R-:W-:Y:S01]  /*00a0*/  IMAD.HI R2, R0, 0x2aaaaaab, RZ ;  /* 0x2aaaaaab00027827 */ /* 0x000fe200078e02ff */
[----:B------:R-:W-:-:S04]  /*00b0*/  SHF.R.U32.HI R3, RZ, 0x1f, R4 ;  /* 0x0000001fff037819 */ /* 0x000fc80000011604 */
[----:B------:R-:W-:Y:S02]  /*00c0*/  LEA.HI.SX32 R4, R4, R3, 0x1d ;  /* 0x0000000304047211 */ /* 0x000fe400078feaff */
[----:B------:R-:W-:Y:S01]  /*00d0*/  LEA.HI R5, R2, R2, RZ, 0x1 ;  /* 0x0000000202057211 */ /* 0x000fe200078f08ff */
[----:B------:R-:W-:Y:S01]  /*00e0*/  HFMA2.MMA R2, -RZ, RZ, 0, 0 ;  /* 0x00000000ff027435 */ /* 0x000fe200000001ff */
[----:B------:R-:W-:-:S03]  /*00f0*/  SHF.R.S32.HI R3, RZ, 0x1f, R4 ;  /* 0x0000001fff037819 */ /* 0x000fc60000011404 */
[----:B------:R-:W-:Y:S01]  /*0100*/  IMAD.HI R8, R5, 0x2aaaaaab, RZ ;  /* 0x2aaaaaab05087827 */ /* 0x000fe200078e02ff */
[----:B------:R-:W-:-:S04]  /*0110*/  LEA.HI R3, R3, R4, RZ, 0x5 ;  /* 0x0000000403037211 */ /* 0x000fc800078f28ff */
[----:B------:R-:W-:Y:S02]  /*0120*/  LOP3.LUT R3, R3, 0xffffffe0, RZ, 0xc0, !PT ;  /* 0xffffffe003037812 */ /* 0x000fe400078ec0ff */
[----:B------:R-:W-:-:S03]  /*0130*/  LEA.HI R9, R8, R8, RZ, 0x1 ;  /* 0x0000000808097211 */ /* 0x000fc600078f08ff */
[----:B------:R-:W-:-:S04]  /*0140*/  IMAD.IADD R3, R4, 0x1, -R3 ;  /* 0x0000000104037824 */ /* 0x000fc800078e0a03 */
[----:B--2---:R-:W-:-:S05]  /*0150*/  IMAD.WIDE R6, R3, 0x4, R6 ;  /* 0x0000000403067825 */ /* 0x004fca00078e0206 */
[----:B------:R1:W2:Y:S01]  /*0160*/  @!P0 LDG.E.EL R2, desc[UR4][R6.64] ;  /* 0x0000000406028981 */ /* 0x0002a2000c2e1900 */
[----:B------:R-:W-:Y:S01]  /*0170*/  IMAD R8, R5, 0x6, RZ ;  /* 0x0000000605087824 */ /* 0x000fe200078e02ff */
[----:B------:R-:W-:Y:S01]  /*0180*/  LEA R4, R4, 0xf, 0x4 ;  /* 0x0000000f04047811 */ /* 0x000fe200078e20ff */
[----:B------:R-:W-:-:S03]  /*0190*/  IMAD R9, R9, 0x6, RZ ;  /* 0x0000000609097824 */ /* 0x000fc600078e02ff */
[----:B------:R-:W-:Y:S02]  /*01a0*/  LOP3.LUT R11, RZ, R8, RZ, 0x33, !PT ;  /* 0x00000008ff0b7212 */ /* 0x000fe400078e33ff */
[----:B------:R-:W-:-:S03]  /*01b0*/  LOP3.LUT R8, RZ, R9, RZ, 0x33, !PT ;  /* 0x00000009ff087212 */ /* 0x000fc600078e33ff */
[----:B------:R-:W-:Y:S02]  /*01c0*/  IMAD.IADD R11, R0, 0x1, R11 ;  /* 0x00000001000b7824 */ /* 0x000fe400078e020b */
[----:B------:R-:W-:-:S03]  /*01d0*/  IMAD.IADD R8, R5, 0x1, R8 ;  /* 0x0000000105087824 */ /* 0x000fc600078e0208 */
[----:B------:R-:W-:Y:S02]  /*01e0*/  IABS R5, R11 ;  /* 0x0000000b00057213 */ /* 0x000fe40000000000 */
[----:B------:R-:W-:Y:S01]  /*01f0*/  IABS R8, R8 ;  /* 0x0000000800087213 */ /* 0x000fe20000000000 */
[----:B------:R-:W3:Y:S01]  /*0200*/  LDC.64 R10, c[0x0][0x228] ;  /* 0x00008a00ff0a7b82 */ /* 0x000ee20000000a00 */
[----:B------:R-:W-:-:S03]  /*0210*/  IADD3 R5, R5, -0x3, RZ ;  /* 0xfffffffd05057810 */ /* 0x000fc60007ffe0ff */
[----:B-1----:R-:W-:Y:S01]  /*0220*/  VIADD R6, R8, 0xfffffffd ;  /* 0xfffffffd08067836 */ /* 0x002fe20000000000 */
[----:B------:R-:W-:-:S03]  /*0230*/  IABS R14, R5 ;  /* 0x00000005000e7213 */ /* 0x000fc60000000000 */
[----:B------:R-:W1:Y:S01]  /*0240*/  LDC.64 R8, c[0x0][0x218] ;  /* 0x00008600ff087b82 */ /* 0x000e620000000a00 */
[----:B------:R-:W-:-:S04]  /*0250*/  IABS R5, R6 ;  /* 0x0000000600057213 */ /* 0x000fc80000000000 */
[----:B------:R-:W-:-:S03]  /*0260*/  LEA R5, R5, R14, 0x2 ;  /* 0x0000000e05057211 */ /* 0x000fc600078e10ff */
[----:B------:R-:W5:Y:S02]  /*0270*/  LDC.64 R6, c[0x0][0x230] ;  /* 0x00008c00ff067b82 */ /* 0x000f640000000a00 */
[----:B------:R-:W-:-:S04]  /*0280*/  IMAD.IADD R5, R4, 0x1, -R5 ;  /* 0x0000000104057824 */ /* 0x000fc800078e0a05 */
[----:B----4-:R-:W-:Y:S01]  /*0290*/  IMAD.WIDE R12, R5, 0x4, R12 ;  /* 0x00000004050c7825 */ /* 0x010fe200078e020c */
[----:B------:R-:W-:Y:S02]  /*02a0*/  CS2R R4, SRZ ;  /* 0x0000000000047805 */ /* 0x000fe4000001ff00 */
[----:B------:R-:W-:-:S04]  /*02b0*/  CS2R R14, SRZ ;  /* 0x00000000000e7805 */ /* 0x000fc8000001ff00 */
[----:B------:R-:W4:Y:S01]  /*02c0*/  @!P0 LDG.E.EL R4, desc[UR4][R12.64] ;  /* 0x000000040c048981 */ /* 0x000f22000c2e1900 */
[----:B-1----:R-:W-:-:S05]  /*02d0*/  IMAD.WIDE R8, R3, 0x4, R8 ;  /* 0x0000000403087825 */ /* 0x002fca00078e0208 */
[----:B------:R1:W4:Y:S01]  /*02e0*/  @!P0 LDG.E.EL R5, desc[UR4][R8.64] ;  /* 0x0000000408058981 */ /* 0x000322000c2e1900 */
[----:B---3--:R-:W-:-:S04]  /*02f0*/  IMAD.WIDE R10, R3, 0x4, R10 ;  /* 0x00000004030a7825 */ /* 0x008fc800078e020a */
[----:B-----5:R-:W-:Y:S01]  /*0300*/  IMAD.WIDE R6, R3, 0x4, R6 ;  /* 0x0000000403067825 */ /* 0x020fe200078e0206 */
[----:B------:R-:W3:Y:S04]  /*0310*/  @!P0 LDG.E.EL R14, desc[UR4][R10.64] ;  /* 0x000000040a0e8981 */ /* 0x000ee8000c2e1900 */
[----:B------:R-:W3:Y:S01]  /*0320*/  @!P0 LDG.E.EL R15, desc[UR4][R6.64] ;  /* 0x00000004060f8981 */ /* 0x000ee2000c2e1900 */
[----:B-1----:R-:W-:Y:S01]  /*0330*/  MOV R8, 0x3e800000 ;  /* 0x3e80000000087802 */ /* 0x002fe20000000f00 */
[----:B--2---:R-:W-:Y:S02]  /*0340*/  FADD R16, R2, 9.9999997473787516356e-06 ;  /* 0x3727c5ac02107421 */ /* 0x004fe40000000000 */
[----:B------:R-:W1:Y:S02]  /*0350*/  LDC.64 R2, c[0x0][0x238] ;  /* 0x00008e00ff027b82 */ /* 0x000e640000000a00 */
[----:B------:R-:W2:Y:S02]  /*0360*/  MUFU.SQRT R17, R16 ;  /* 0x0000001000117308 */ /* 0x000ea40000002000 */
[----:B--2---:R-:W-:-:S02]  /*0370*/  FSETP.GT.AND P1, PT, R17, 8.50705917302346158658e+37, PT ;  /* 0x7e8000001100780b */ /* 0x004fc40003f24000 */
[----:B------:R-:W-:-:S11]  /*0380*/  FSETP.GEU.AND P2, PT, R17, 1.175494350822287508e-38, PT ;  /* 0x008000001100780b */ /* 0x000fd60003f4e000 */
[----:B------:R-:W-:-:S04]  /*0390*/  @P1 FMUL R17, R17, 0.25 ;  /* 0x3e80000011111820 */ /* 0x000fc80000400000 */
[----:B------:R-:W-:-:S06]  /*03a0*/  @!P2 FMUL R17, R17, 16777216 ;  /* 0x4b8000001111a820 */ /* 0x000fcc0000400000 */
[----:B------:R-:W2:Y:S01]  /*03b0*/  MUFU.RCP R17, R17 ;  /* 0x0000001100117308 */ /* 0x000ea20000001000 */
[----:B------:R-:W-:-:S05]  /*03c0*/  FSEL R8, R8, 1, P1 ;  /* 0x3f80000008087808 */ /* 0x000fca0000800000 */
[----:B------:R-:W-:Y:S01]  /*03d0*/  @!P2 FMUL R8, R8, 16777216 ;  /* 0x4b8000000808a820 */ /* 0x000fe20000400000 */
[----:B----4-:R-:W-:-:S03]  /*03e0*/  FADD R4, -R5, R4 ;  /* 0x0000000405047221 */ /* 0x010fc60000000100 */
[----:B--2---:R-:W-:-:S04]  /*03f0*/  FMUL R5, R17, R8 ;  /* 0x0000000811057220 */ /* 0x004fc80000400000 */
[----:B------:R-:W-:-:S04]  /*0400*/  FMUL R4, R4, R5 ;  /* 0x0000000504047220 */ /* 0x000fc80000400000 */
[----:B---3--:R-:W-:Y:S01]  /*0410*/  FFMA R4, R4, R14, R15 ;  /* 0x0000000e04047223 */ /* 0x008fe2000000000f */
[----:B-1----:R-:W-:-:S04]  /*0420*/  IMAD.WIDE R2, R0, 0x4, R2 ;  /* 0x0000000400027825 */ /* 0x002fc800078e0202 */
[----:B------:R-:W-:-:S04]  /*0430*/  FSETP.GEU.AND P1, PT, R4, RZ, PT ;  /* 0x000000ff0400720b */ /* 0x000fc80003f2e000 */
[----:B------:R-:W-:Y:S01]  /*0440*/  FSEL R5, R4, RZ, P1 ;  /* 0x000000ff04057208 */ /* 0x000fe20000800000 */
[----:B------:R-:W-:Y:S08]  /*0450*/  @P0 EXIT ;  /* 0x000000000000094d */ /* 0x000ff00003800000 */
[----:B------:R-:W-:Y:S01]  /*0460*/  STG.E desc[UR4][R2.64], R5 ;  /* 0x0000000502007986 */ /* 0x000fe2000c101904 */
[----:B------:R-:W-:Y:S05]  /*0470*/  EXIT ;  /* 0x000000000000794d */ /* 0x000fea0003800000 */
.L_x_0:
[----:B------:R-:W-:-:S00]  /*0480*/  BRA `(.L_x_0) ;  /* 0xfffffffc00fc7947 */ /* 0x000fc0000383ffff */
[----:B------:R-:W-:-:S00]  /*0490*/  NOP ;  /* 0x0000000000007918 */ /* 0x000fc00000000000 */
        /* <DEDUP_REMOVED lines=14> */
.L_x_1:


//--------------------- .nv.global.init           --------------------------
	.section	.nv.global.init,"aw",@progbits
.nv.global.init:
	.type		_$_str,@object
	.size		_$_str,(_$_str_$_2 - _$_str)
_$_str:
        /*0000*/ 	.byte	0x5f, 0x5f, 0x43, 0x55, 0x44, 0x41, 0x5f, 0x46, 0x54, 0x5a, 0x00
	.type		_$_str_$_2,@object
	.size		_$_str_$_2,(.L_1 - _$_str_$_2)
_$_str_$_2:
        /*000b*/ 	.byte	0x5f, 0x5f, 0x43, 0x55, 0x44, 0x41, 0x5f, 0x50, 0x52, 0x45, 0x43, 0x5f, 0x53, 0x51, 0x52, 0x54
        /*001b*/ 	.byte	0x00
.L_1:


//--------------------- .nv.constant0.triton_poi_fused__native_batch_norm_legit_no_training_reflection_pad2d_relu_3 --------------------------
	.section	.nv.constant0.triton_poi_fused__native_batch_norm_legit_no_training_reflection_pad2d_relu_3,"a",@progbits
	.sectionflags	@""
	.align	4
.nv.constant0.triton_poi_fused__native_batch_norm_legit_no_training_reflection_pad2d_relu_3:
	.zero		580
